//
// Generated by NVIDIA NVVM Compiler
//
// Compiler Build ID: CL-36424714
// Cuda compilation tools, release 13.0, V13.0.88
// Based on NVVM 20.0.0
//

.version 9.0
.target sm_100
.address_size 64

	// .globl	_Z15matrixMulGlobalPfS_S_i
// _ZZ15matrixMulSharedPfS_S_iE2sA has been demoted
// _ZZ15matrixMulSharedPfS_S_iE2sB has been demoted

.visible .entry _Z15matrixMulGlobalPfS_S_i(
	.param .u64 .ptr .align 1 _Z15matrixMulGlobalPfS_S_i_param_0,
	.param .u64 .ptr .align 1 _Z15matrixMulGlobalPfS_S_i_param_1,
	.param .u64 .ptr .align 1 _Z15matrixMulGlobalPfS_S_i_param_2,
	.param .u32 _Z15matrixMulGlobalPfS_S_i_param_3
)
{
	.reg .pred 	%p<10>;
	.reg .b32 	%r<40>;
	.reg .b32 	%f<67>;
	.reg .b64 	%rd<67>;

	ld.param.u64 	%rd14, [_Z15matrixMulGlobalPfS_S_i_param_1];
	ld.param.u64 	%rd15, [_Z15matrixMulGlobalPfS_S_i_param_2];
	ld.param.u32 	%r18, [_Z15matrixMulGlobalPfS_S_i_param_3];
	cvta.to.global.u64 	%rd1, %rd15;
	cvta.to.global.u64 	%rd2, %rd14;
	mov.u32 	%r19, %ctaid.y;
	mov.u32 	%r20, %ntid.y;
	mov.u32 	%r21, %tid.y;
	mad.lo.s32 	%r1, %r19, %r20, %r21;
	mov.u32 	%r22, %ctaid.x;
	mov.u32 	%r23, %ntid.x;
	mov.u32 	%r24, %tid.x;
	mad.lo.s32 	%r2, %r22, %r23, %r24;
	max.s32 	%r25, %r1, %r2;
	setp.ge.s32 	%p1, %r25, %r18;
	@%p1 bra 	$L__BB0_13;
	mul.lo.s32 	%r3, %r18, %r1;
	and.b32  	%r4, %r18, 7;
	setp.lt.u32 	%p2, %r18, 8;
	mov.f32 	%f66, 0f00000000;
	mov.b32 	%r38, 0;
	@%p2 bra 	$L__BB0_4;
	and.b32  	%r38, %r18, 2147483640;
	neg.s32 	%r36, %r38;
	mul.wide.s32 	%rd16, %r18, 4;
	add.s64 	%rd3, %rd1, %rd16;
	shl.b32 	%r7, %r18, 3;
	mul.wide.s32 	%rd17, %r18, 8;
	add.s64 	%rd4, %rd1, %rd17;
	mul.wide.s32 	%rd18, %r18, 12;
	add.s64 	%rd5, %rd1, %rd18;
	mul.wide.s32 	%rd19, %r18, 16;
	add.s64 	%rd6, %rd1, %rd19;
	mul.wide.s32 	%rd20, %r18, 20;
	add.s64 	%rd7, %rd1, %rd20;
	mul.wide.s32 	%rd21, %r18, 24;
	add.s64 	%rd8, %rd1, %rd21;
	mul.wide.s32 	%rd22, %r18, 28;
	add.s64 	%rd9, %rd1, %rd22;
	mul.wide.u32 	%rd23, %r3, 4;
	add.s64 	%rd24, %rd23, %rd2;
	add.s64 	%rd66, %rd24, 16;
	mov.f32 	%f66, 0f00000000;
	mov.u32 	%r35, %r2;
$L__BB0_3:
	.pragma "nounroll";
	mul.wide.s32 	%rd25, %r35, 4;
	add.s64 	%rd26, %rd3, %rd25;
	add.s64 	%rd27, %rd4, %rd25;
	add.s64 	%rd28, %rd5, %rd25;
	add.s64 	%rd29, %rd6, %rd25;
	add.s64 	%rd30, %rd7, %rd25;
	add.s64 	%rd31, %rd8, %rd25;
	add.s64 	%rd32, %rd9, %rd25;
	add.s64 	%rd33, %rd1, %rd25;
	ld.global.f32 	%f16, [%rd66+-16];
	ld.global.f32 	%f17, [%rd33];
	fma.rn.f32 	%f18, %f16, %f17, %f66;
	ld.global.f32 	%f19, [%rd66+-12];
	ld.global.f32 	%f20, [%rd26];
	fma.rn.f32 	%f21, %f19, %f20, %f18;
	ld.global.f32 	%f22, [%rd66+-8];
	ld.global.f32 	%f23, [%rd27];
	fma.rn.f32 	%f24, %f22, %f23, %f21;
	ld.global.f32 	%f25, [%rd66+-4];
	ld.global.f32 	%f26, [%rd28];
	fma.rn.f32 	%f27, %f25, %f26, %f24;
	ld.global.f32 	%f28, [%rd66];
	ld.global.f32 	%f29, [%rd29];
	fma.rn.f32 	%f30, %f28, %f29, %f27;
	ld.global.f32 	%f31, [%rd66+4];
	ld.global.f32 	%f32, [%rd30];
	fma.rn.f32 	%f33, %f31, %f32, %f30;
	ld.global.f32 	%f34, [%rd66+8];
	ld.global.f32 	%f35, [%rd31];
	fma.rn.f32 	%f36, %f34, %f35, %f33;
	ld.global.f32 	%f37, [%rd66+12];
	ld.global.f32 	%f38, [%rd32];
	fma.rn.f32 	%f66, %f37, %f38, %f36;
	add.s32 	%r36, %r36, 8;
	add.s32 	%r35, %r35, %r7;
	add.s64 	%rd66, %rd66, 32;
	setp.ne.s32 	%p3, %r36, 0;
	@%p3 bra 	$L__BB0_3;
$L__BB0_4:
	setp.eq.s32 	%p4, %r4, 0;
	@%p4 bra 	$L__BB0_12;
	and.b32  	%r13, %r18, 3;
	setp.lt.u32 	%p5, %r4, 4;
	@%p5 bra 	$L__BB0_7;
	add.s32 	%r27, %r38, %r3;
	mul.wide.u32 	%rd34, %r27, 4;
	add.s64 	%rd35, %rd2, %rd34;
	ld.global.f32 	%f40, [%rd35];
	mad.lo.s32 	%r28, %r38, %r18, %r2;
	mul.wide.s32 	%rd36, %r28, 4;
	add.s64 	%rd37, %rd1, %rd36;
	ld.global.f32 	%f41, [%rd37];
	fma.rn.f32 	%f42, %f40, %f41, %f66;
	cvt.u64.u32 	%rd38, %r3;
	cvt.u64.u32 	%rd39, %r38;
	add.s64 	%rd40, %rd39, %rd38;
	shl.b64 	%rd41, %rd40, 2;
	add.s64 	%rd42, %rd2, %rd41;
	ld.global.f32 	%f43, [%rd42+4];
	mul.wide.s32 	%rd43, %r18, 4;
	add.s64 	%rd44, %rd37, %rd43;
	ld.global.f32 	%f44, [%rd44];
	fma.rn.f32 	%f45, %f43, %f44, %f42;
	ld.global.f32 	%f46, [%rd42+8];
	add.s64 	%rd45, %rd44, %rd43;
	ld.global.f32 	%f47, [%rd45];
	fma.rn.f32 	%f48, %f46, %f47, %f45;
	ld.global.f32 	%f49, [%rd42+12];
	add.s64 	%rd46, %rd45, %rd43;
	ld.global.f32 	%f50, [%rd46];
	fma.rn.f32 	%f66, %f49, %f50, %f48;
	add.s32 	%r38, %r38, 4;
$L__BB0_7:
	setp.eq.s32 	%p6, %r13, 0;
	@%p6 bra 	$L__BB0_12;
	setp.eq.s32 	%p7, %r13, 1;
	@%p7 bra 	$L__BB0_10;
	add.s32 	%r29, %r38, %r3;
	mul.wide.u32 	%rd47, %r29, 4;
	add.s64 	%rd48, %rd2, %rd47;
	ld.global.f32 	%f52, [%rd48];
	mad.lo.s32 	%r30, %r38, %r18, %r2;
	mul.wide.s32 	%rd49, %r30, 4;
	add.s64 	%rd50, %rd1, %rd49;
	ld.global.f32 	%f53, [%rd50];
	fma.rn.f32 	%f54, %f52, %f53, %f66;
	cvt.u64.u32 	%rd51, %r3;
	cvt.u64.u32 	%rd52, %r38;
	add.s64 	%rd53, %rd52, %rd51;
	shl.b64 	%rd54, %rd53, 2;
	add.s64 	%rd55, %rd2, %rd54;
	ld.global.f32 	%f55, [%rd55+4];
	mul.wide.s32 	%rd56, %r18, 4;
	add.s64 	%rd57, %rd50, %rd56;
	ld.global.f32 	%f56, [%rd57];
	fma.rn.f32 	%f66, %f55, %f56, %f54;
	add.s32 	%r38, %r38, 2;
$L__BB0_10:
	and.b32  	%r31, %r18, 1;
	setp.eq.b32 	%p8, %r31, 1;
	not.pred 	%p9, %p8;
	@%p9 bra 	$L__BB0_12;
	add.s32 	%r32, %r38, %r3;
	mul.wide.u32 	%rd58, %r32, 4;
	add.s64 	%rd59, %rd2, %rd58;
	ld.global.f32 	%f57, [%rd59];
	mad.lo.s32 	%r33, %r38, %r18, %r2;
	mul.wide.s32 	%rd60, %r33, 4;
	add.s64 	%rd61, %rd1, %rd60;
	ld.global.f32 	%f58, [%rd61];
	fma.rn.f32 	%f66, %f57, %f58, %f66;
$L__BB0_12:
	ld.param.u64 	%rd65, [_Z15matrixMulGlobalPfS_S_i_param_0];
	add.s32 	%r34, %r3, %r2;
	cvta.to.global.u64 	%rd62, %rd65;
	mul.wide.s32 	%rd63, %r34, 4;
	add.s64 	%rd64, %rd62, %rd63;
	st.global.f32 	[%rd64], %f66;
$L__BB0_13:
	ret;

}
	// .globl	_Z15matrixMulSharedPfS_S_i
.visible .entry _Z15matrixMulSharedPfS_S_i(
	.param .u64 .ptr .align 1 _Z15matrixMulSharedPfS_S_i_param_0,
	.param .u64 .ptr .align 1 _Z15matrixMulSharedPfS_S_i_param_1,
	.param .u64 .ptr .align 1 _Z15matrixMulSharedPfS_S_i_param_2,
	.param .u32 _Z15matrixMulSharedPfS_S_i_param_3
)
{
	.reg .pred 	%p<10>;
	.reg .b32 	%r<42>;
	.reg .b32 	%f<63>;
	.reg .b64 	%rd<13>;
	// demoted variable
	.shared .align 4 .b8 _ZZ15matrixMulSharedPfS_S_iE2sA[1024];
	// demoted variable
	.shared .align 4 .b8 _ZZ15matrixMulSharedPfS_S_iE2sB[1024];
	ld.param.u64 	%rd3, [_Z15matrixMulSharedPfS_S_i_param_0];
	ld.param.u64 	%rd4, [_Z15matrixMulSharedPfS_S_i_param_1];
	ld.param.u64 	%rd5, [_Z15matrixMulSharedPfS_S_i_param_2];
	ld.param.u32 	%r24, [_Z15matrixMulSharedPfS_S_i_param_3];
	mov.u32 	%r25, %ctaid.x;
	mov.u32 	%r26, %ctaid.y;
	mov.u32 	%r37, %tid.x;
	mov.u32 	%r39, %tid.y;
	shl.b32 	%r27, %r26, 4;
	add.s32 	%r3, %r27, %r39;
	shl.b32 	%r4, %r25, 4;
	add.s32 	%r5, %r4, %r37;
	setp.lt.s32 	%p1, %r24, 1;
	mov.f32 	%f62, 0f00000000;
	@%p1 bra 	$L__BB1_7;
	add.s32 	%r28, %r24, 15;
	shr.u32 	%r29, %r28, 4;
	shl.b32 	%r30, %r39, 6;
	mov.u32 	%r31, _ZZ15matrixMulSharedPfS_S_iE2sA;
	add.s32 	%r6, %r31, %r30;
	shl.b32 	%r32, %r37, 2;
	add.s32 	%r7, %r6, %r32;
	mov.u32 	%r33, _ZZ15matrixMulSharedPfS_S_iE2sB;
	add.s32 	%r9, %r33, %r32;
	add.s32 	%r8, %r9, %r30;
	neg.s32 	%r41, %r29;
	mad.lo.s32 	%r34, %r39, %r24, %r37;
	add.s32 	%r40, %r34, %r4;
	shl.b32 	%r12, %r24, 4;
	mad.lo.s32 	%r38, %r24, %r3, %r37;
	cvta.to.global.u64 	%rd1, %rd4;
	cvta.to.global.u64 	%rd2, %rd5;
	mov.f32 	%f62, 0f00000000;
$L__BB1_2:
	setp.ge.u32 	%p2, %r3, %r24;
	setp.ge.s32 	%p3, %r37, %r24;
	mov.f32 	%f60, 0f00000000;
	or.pred  	%p4, %p2, %p3;
	@%p4 bra 	$L__BB1_4;
	mul.wide.u32 	%rd6, %r38, 4;
	add.s64 	%rd7, %rd1, %rd6;
	ld.global.f32 	%f60, [%rd7];
$L__BB1_4:
	setp.ge.u32 	%p5, %r5, %r24;
	st.shared.f32 	[%r7], %f60;
	setp.ge.s32 	%p6, %r39, %r24;
	mov.f32 	%f61, 0f00000000;
	or.pred  	%p7, %p6, %p5;
	@%p7 bra 	$L__BB1_6;
	mul.wide.u32 	%rd8, %r40, 4;
	add.s64 	%rd9, %rd2, %rd8;
	ld.global.f32 	%f61, [%rd9];
$L__BB1_6:
	st.shared.f32 	[%r8], %f61;
	bar.sync 	0;
	ld.shared.f32 	%f12, [%r6];
	ld.shared.f32 	%f13, [%r9];
	fma.rn.f32 	%f14, %f12, %f13, %f62;
	ld.shared.f32 	%f15, [%r6+4];
	ld.shared.f32 	%f16, [%r9+64];
	fma.rn.f32 	%f17, %f15, %f16, %f14;
	ld.shared.f32 	%f18, [%r6+8];
	ld.shared.f32 	%f19, [%r9+128];
	fma.rn.f32 	%f20, %f18, %f19, %f17;
	ld.shared.f32 	%f21, [%r6+12];
	ld.shared.f32 	%f22, [%r9+192];
	fma.rn.f32 	%f23, %f21, %f22, %f20;
	ld.shared.f32 	%f24, [%r6+16];
	ld.shared.f32 	%f25, [%r9+256];
	fma.rn.f32 	%f26, %f24, %f25, %f23;
	ld.shared.f32 	%f27, [%r6+20];
	ld.shared.f32 	%f28, [%r9+320];
	fma.rn.f32 	%f29, %f27, %f28, %f26;
	ld.shared.f32 	%f30, [%r6+24];
	ld.shared.f32 	%f31, [%r9+384];
	fma.rn.f32 	%f32, %f30, %f31, %f29;
	ld.shared.f32 	%f33, [%r6+28];
	ld.shared.f32 	%f34, [%r9+448];
	fma.rn.f32 	%f35, %f33, %f34, %f32;
	ld.shared.f32 	%f36, [%r6+32];
	ld.shared.f32 	%f37, [%r9+512];
	fma.rn.f32 	%f38, %f36, %f37, %f35;
	ld.shared.f32 	%f39, [%r6+36];
	ld.shared.f32 	%f40, [%r9+576];
	fma.rn.f32 	%f41, %f39, %f40, %f38;
	ld.shared.f32 	%f42, [%r6+40];
	ld.shared.f32 	%f43, [%r9+640];
	fma.rn.f32 	%f44, %f42, %f43, %f41;
	ld.shared.f32 	%f45, [%r6+44];
	ld.shared.f32 	%f46, [%r9+704];
	fma.rn.f32 	%f47, %f45, %f46, %f44;
	ld.shared.f32 	%f48, [%r6+48];
	ld.shared.f32 	%f49, [%r9+768];
	fma.rn.f32 	%f50, %f48, %f49, %f47;
	ld.shared.f32 	%f51, [%r6+52];
	ld.shared.f32 	%f52, [%r9+832];
	fma.rn.f32 	%f53, %f51, %f52, %f50;
	ld.shared.f32 	%f54, [%r6+56];
	ld.shared.f32 	%f55, [%r9+896];
	fma.rn.f32 	%f56, %f54, %f55, %f53;
	ld.shared.f32 	%f57, [%r6+60];
	ld.shared.f32 	%f58, [%r9+960];
	fma.rn.f32 	%f62, %f57, %f58, %f56;
	bar.sync 	0;
	add.s32 	%r41, %r41, 1;
	setp.ne.s32 	%p8, %r41, 0;
	add.s32 	%r40, %r40, %r12;
	add.s32 	%r39, %r39, 16;
	add.s32 	%r38, %r38, 16;
	add.s32 	%r37, %r37, 16;
	@%p8 bra 	$L__BB1_2;
$L__BB1_7:
	max.s32 	%r35, %r3, %r5;
	setp.ge.s32 	%p9, %r35, %r24;
	@%p9 bra 	$L__BB1_9;
	mad.lo.s32 	%r36, %r24, %r3, %r5;
	cvta.to.global.u64 	%rd10, %rd3;
	mul.wide.u32 	%rd11, %r36, 4;
	add.s64 	%rd12, %rd10, %rd11;
	st.global.f32 	[%rd12], %f62;
$L__BB1_9:
	ret;

}


// ===== COMPILED SASS (sm_100) =====

	.target	sm_100

	.elftype	@"ET_EXEC"


//--------------------- .note.nv.tkinfo           --------------------------
	.section	.note.nv.tkinfo,"",@"SHT_NOTE"
	.sectionflags	@"SHF_NOTE_NV_TKINFO"
	.tkinfo
        /*0018*/ 	.word	0x00000002
        /*0030*/ 	.string	""
        /*0030*/ 	.string	"ptxas"
        /*0030*/ 	.string	"Cuda compilation tools, release 13.0, V13.0.88"
        /*0030*/ 	.string	"Build cuda_13.0.r13.0/compiler.36424714_0"
        /*0030*/ 	.string	"-arch sm_100 -m 64 "



//--------------------- .note.nv.cuinfo           --------------------------
	.section	.note.nv.cuinfo,"",@"SHT_NOTE"
	.sectionflags	@"SHF_NOTE_NV_CUINFO"
        /*0018*/ 	.short	0x0002
        /*001a*/ 	.short	0x0064
        /*001c*/ 	.short	0x0082
	.zero		2


//--------------------- .nv.info                  --------------------------
	.section	.nv.info,"",@"SHT_CUDA_INFO"
	.align	4


	//----- nvinfo : EIATTR_REGCOUNT
	.align		4
        /*0000*/ 	.byte	0x04, 0x2f
        /*0002*/ 	.short	(.L_1 - .L_0)
	.align		4
.L_0:
        /*0004*/ 	.word	index@(_Z15matrixMulGlobalPfS_S_i)
        /*0008*/ 	.word	0x0000001e


	//----- nvinfo : EIATTR_FRAME_SIZE
	.align		4
.L_1:
        /*000c*/ 	.byte	0x04, 0x11
        /*000e*/ 	.short	(.L_3 - .L_2)
	.align		4
.L_2:
        /*0010*/ 	.word	index@(_Z15matrixMulGlobalPfS_S_i)
        /*0014*/ 	.word	0x00000000


	//----- nvinfo : EIATTR_REGCOUNT
	.align		4
.L_3:
        /*0018*/ 	.byte	0x04, 0x2f
        /*001a*/ 	.short	(.L_5 - .L_4)
	.align		4
.L_4:
        /*001c*/ 	.word	index@(_Z15matrixMulSharedPfS_S_i)
        /*0020*/ 	.word	0x00000020


	//----- nvinfo : EIATTR_FRAME_SIZE
	.align		4
.L_5:
        /*0024*/ 	.byte	0x04, 0x11
        /*0026*/ 	.short	(.L_7 - .L_6)
	.align		4
.L_6:
        /*0028*/ 	.word	index@(_Z15matrixMulSharedPfS_S_i)
        /*002c*/ 	.word	0x00000000


	//----- nvinfo : EIATTR_MIN_STACK_SIZE
	.align		4
.L_7:
        /*0030*/ 	.byte	0x04, 0x12
        /*0032*/ 	.short	(.L_9 - .L_8)
	.align		4
.L_8:
        /*0034*/ 	.word	index@(_Z15matrixMulSharedPfS_S_i)
        /*0038*/ 	.word	0x00000000


	//----- nvinfo : EIATTR_MIN_STACK_SIZE
	.align		4
.L_9:
        /*003c*/ 	.byte	0x04, 0x12
        /*003e*/ 	.short	(.L_11 - .L_10)
	.align		4
.L_10:
        /*0040*/ 	.word	index@(_Z15matrixMulGlobalPfS_S_i)
        /*0044*/ 	.word	0x00000000
.L_11:


//--------------------- .nv.compat                --------------------------
	.section	.nv.compat,"",@"SHT_CUDA_COMPAT_INFO"
	.align	4
        /*0000*/ 	.byte	0x02, 0x09, 0x00, 0x00, 0x02, 0x02, 0x01, 0x00, 0x02, 0x05, 0x05, 0x00, 0x03, 0x07, 0x01, 0x01
        /*0010*/ 	.byte	0x02, 0x03, 0x00, 0x00, 0x02, 0x06, 0x01, 0x00, 0x04, 0x0b, 0x08, 0x00, 0x09, 0x00, 0x00, 0x00
        /*0020*/ 	.byte	0x00, 0x00, 0x00, 0x00


//--------------------- .nv.info._Z15matrixMulSharedPfS_S_i --------------------------
	.section	.nv.info._Z15matrixMulSharedPfS_S_i,"",@"SHT_CUDA_INFO"
	.sectionflags	@""
	.align	4


	//----- nvinfo : EIATTR_CUDA_API_VERSION
	.align		4
        /*0000*/ 	.byte	0x04, 0x37
        /*0002*/ 	.short	(.L_13 - .L_12)
.L_12:
        /*0004*/ 	.word	0x00000082


	//----- nvinfo : EIATTR_KPARAM_INFO
	.align		4
.L_13:
        /*0008*/ 	.byte	0x04, 0x17
        /*000a*/ 	.short	(.L_15 - .L_14)
.L_14:
        /*000c*/ 	.word	0x00000000
        /*0010*/ 	.short	0x0003
        /*0012*/ 	.short	0x0018
        /*0014*/ 	.byte	0x00, 0xf0, 0x11, 0x00


	//----- nvinfo : EIATTR_KPARAM_INFO
	.align		4
.L_15:
        /*0018*/ 	.byte	0x04, 0x17
        /*001a*/ 	.short	(.L_17 - .L_16)
.L_16:
        /*001c*/ 	.word	0x00000000
        /*0020*/ 	.short	0x0002
        /*0022*/ 	.short	0x0010
        /*0024*/ 	.byte	0x00, 0xf5, 0x21, 0x00


	//----- nvinfo : EIATTR_KPARAM_INFO
	.align		4
.L_17:
        /*0028*/ 	.byte	0x04, 0x17
        /*002a*/ 	.short	(.L_19 - .L_18)
.L_18:
        /*002c*/ 	.word	0x00000000
        /*0030*/ 	.short	0x0001
        /*0032*/ 	.short	0x0008
        /*0034*/ 	.byte	0x00, 0xf5, 0x21, 0x00


	//----- nvinfo : EIATTR_KPARAM_INFO
	.align		4
.L_19:
        /*0038*/ 	.byte	0x04, 0x17
        /*003a*/ 	.short	(.L_21 - .L_20)
.L_20:
        /*003c*/ 	.word	0x00000000
        /*0040*/ 	.short	0x0000
        /*0042*/ 	.short	0x0000
        /*0044*/ 	.byte	0x00, 0xf5, 0x21, 0x00


	//----- nvinfo : EIATTR_SPARSE_MMA_MASK
	.align		4
.L_21:
        /*0048*/ 	.byte	0x03, 0x50
        /*004a*/ 	.short	0x0000


	//----- nvinfo : EIATTR_MAXREG_COUNT
	.align		4
        /*004c*/ 	.byte	0x03, 0x1b
        /*004e*/ 	.short	0x00ff


	//----- nvinfo : EIATTR_NUM_BARRIERS
	.align		4
        /*0050*/ 	.byte	0x02, 0x4c
        /*0052*/ 	.byte	0x01
	.zero		1


	//----- nvinfo : EIATTR_MERCURY_ISA_VERSION
	.align		4
        /*0054*/ 	.byte	0x03, 0x5f
        /*0056*/ 	.short	0x0101


	//----- nvinfo : EIATTR_VRC_CTA_INIT_COUNT
	.align		4
        /*0058*/ 	.byte	0x02, 0x4a
	.zero		1
	.zero		1


	//----- nvinfo : EIATTR_EXIT_INSTR_OFFSETS
	.align		4
        /*005c*/ 	.byte	0x04, 0x1c
        /*005e*/ 	.short	(.L_23 - .L_22)


	//   ....[0]....
.L_22:
        /*0060*/ 	.word	0x000005c0


	//   ....[1]....
        /*0064*/ 	.word	0x00000610


	//----- nvinfo : EIATTR_CBANK_PARAM_SIZE
	.align		4
.L_23:
        /*0068*/ 	.byte	0x03, 0x19
        /*006a*/ 	.short	0x001c


	//----- nvinfo : EIATTR_PARAM_CBANK
	.align		4
        /*006c*/ 	.byte	0x04, 0x0a
        /*006e*/ 	.short	(.L_25 - .L_24)
	.align		4
.L_24:
        /*0070*/ 	.word	index@(.nv.constant0._Z15matrixMulSharedPfS_S_i)
        /*0074*/ 	.short	0x0380
        /*0076*/ 	.short	0x001c


	//----- nvinfo : EIATTR_SW_WAR
	.align		4
.L_25:
        /*0078*/ 	.byte	0x04, 0x36
        /*007a*/ 	.short	(.L_27 - .L_26)
.L_26:
        /*007c*/ 	.word	0x00000008
.L_27:


//--------------------- .nv.info._Z15matrixMulGlobalPfS_S_i --------------------------
	.section	.nv.info._Z15matrixMulGlobalPfS_S_i,"",@"SHT_CUDA_INFO"
	.sectionflags	@""
	.align	4


	//----- nvinfo : EIATTR_CUDA_API_VERSION
	.align		4
        /*0000*/ 	.byte	0x04, 0x37
        /*0002*/ 	.short	(.L_29 - .L_28)
.L_28:
        /*0004*/ 	.word	0x00000082


	//----- nvinfo : EIATTR_KPARAM_INFO
	.align		4
.L_29:
        /*0008*/ 	.byte	0x04, 0x17
        /*000a*/ 	.short	(.L_31 - .L_30)
.L_30:
        /*000c*/ 	.word	0x00000000
        /*0010*/ 	.short	0x0003
        /*0012*/ 	.short	0x0018
        /*0014*/ 	.byte	0x00, 0xf0, 0x11, 0x00


	//----- nvinfo : EIATTR_KPARAM_INFO
	.align		4
.L_31:
        /*0018*/ 	.byte	0x04, 0x17
        /*001a*/ 	.short	(.L_33 - .L_32)
.L_32:
        /*001c*/ 	.word	0x00000000
        /*0020*/ 	.short	0x0002
        /*0022*/ 	.short	0x0010
        /*0024*/ 	.byte	0x00, 0xf5, 0x21, 0x00


	//----- nvinfo : EIATTR_KPARAM_INFO
	.align		4
.L_33:
        /*0028*/ 	.byte	0x04, 0x17
        /*002a*/ 	.short	(.L_35 - .L_34)
.L_34:
        /*002c*/ 	.word	0x00000000
        /*0030*/ 	.short	0x0001
        /*0032*/ 	.short	0x0008
        /*0034*/ 	.byte	0x00, 0xf5, 0x21, 0x00


	//----- nvinfo : EIATTR_KPARAM_INFO
	.align		4
.L_35:
        /*0038*/ 	.byte	0x04, 0x17
        /*003a*/ 	.short	(.L_37 - .L_36)
.L_36:
        /*003c*/ 	.word	0x00000000
        /*0040*/ 	.short	0x0000
        /*0042*/ 	.short	0x0000
        /*0044*/ 	.byte	0x00, 0xf5, 0x21, 0x00


	//----- nvinfo : EIATTR_SPARSE_MMA_MASK
	.align		4
.L_37:
        /*0048*/ 	.byte	0x03, 0x50
        /*004a*/ 	.short	0x0000


	//----- nvinfo : EIATTR_MAXREG_COUNT
	.align		4
        /*004c*/ 	.byte	0x03, 0x1b
        /*004e*/ 	.short	0x00ff


	//----- nvinfo : EIATTR_MERCURY_ISA_VERSION
	.align		4
        /*0050*/ 	.byte	0x03, 0x5f
        /*0052*/ 	.short	0x0101


	//----- nvinfo : EIATTR_VRC_CTA_INIT_COUNT
	.align		4
        /*0054*/ 	.byte	0x02, 0x4a
	.zero		1
	.zero		1


	//----- nvinfo : EIATTR_EXIT_INSTR_OFFSETS
	.align		4
        /*0058*/ 	.byte	0x04, 0x1c
        /*005a*/ 	.short	(.L_39 - .L_38)


	//   ....[0]....
.L_38:
        /*005c*/ 	.word	0x000000c0


	//   ....[1]....
        /*0060*/ 	.word	0x00000aa0


	//----- nvinfo : EIATTR_CBANK_PARAM_SIZE
	.align		4
.L_39:
        /*0064*/ 	.byte	0x03, 0x19
        /*0066*/ 	.short	0x001c


	//----- nvinfo : EIATTR_PARAM_CBANK
	.align		4
        /*0068*/ 	.byte	0x04, 0x0a
        /*006a*/ 	.short	(.L_41 - .L_40)
	.align		4
.L_40:
        /*006c*/ 	.word	index@(.nv.constant0._Z15matrixMulGlobalPfS_S_i)
        /*0070*/ 	.short	0x0380
        /*0072*/ 	.short	0x001c


	//----- nvinfo : EIATTR_SW_WAR
	.align		4
.L_41:
        /*0074*/ 	.byte	0x04, 0x36
        /*0076*/ 	.short	(.L_43 - .L_42)
.L_42:
        /*0078*/ 	.word	0x00000008
.L_43:


//--------------------- .nv.callgraph             --------------------------
	.section	.nv.callgraph,"",@"SHT_CUDA_CALLGRAPH"
	.align	4
	.sectionentsize	8
	.align		4
        /*0000*/ 	.word	0x00000000
	.align		4
        /*0004*/ 	.word	0xffffffff
	.align		4
        /*0008*/ 	.word	0x00000000
	.align		4
        /*000c*/ 	.word	0xfffffffe
	.align		4
        /*0010*/ 	.word	0x00000000
	.align		4
        /*0014*/ 	.word	0xfffffffd
	.align		4
        /*0018*/ 	.word	0x00000000
	.align		4
        /*001c*/ 	.word	0xfffffffc


//--------------------- .text._Z15matrixMulSharedPfS_S_i --------------------------
	.section	.text._Z15matrixMulSharedPfS_S_i,"ax",@progbits
	.align	128
        .global         _Z15matrixMulSharedPfS_S_i
        .type           _Z15matrixMulSharedPfS_S_i,@function
        .size           _Z15matrixMulSharedPfS_S_i,(.L_x_8 - _Z15matrixMulSharedPfS_S_i)
        .other          _Z15matrixMulSharedPfS_S_i,@"STO_CUDA_ENTRY STV_DEFAULT"
_Z15matrixMulSharedPfS_S_i:
.text._Z15matrixMulSharedPfS_S_i:
[----:B------:R-:W-:Y:S01]  /*0000*/  LDC R1, c[0x0][0x37c] ;  /* 0x0000df00ff017b82 */ /* 0x000fe20000000800 */
[----:B------:R-:W0:Y:S01]  /*0010*/  LDCU UR4, c[0x0][0x398] ;  /* 0x00007300ff0477ac */ /* 0x000e220008000800 */
[----:B------:R-:W1:Y:S01]  /*0020*/  S2R R5, SR_CTAID.Y ;  /* 0x0000000000057919 */ /* 0x000e620000002600 */
[----:B------:R-:W-:Y:S01]  /*0030*/  HFMA2 R23, -RZ, RZ, 0, 0 ;  /* 0x00000000ff177431 */ /* 0x000fe200000001ff */
[----:B------:R-:W2:Y:S01]  /*0040*/  LDCU.64 UR8, c[0x0][0x358] ;  /* 0x00006b00ff0877ac */ /* 0x000ea20008000a00 */
[----:B------:R-:W1:Y:S01]  /*0050*/  S2R R7, SR_TID.Y ;  /* 0x0000000000077919 */ /* 0x000e620000002200 */
[----:B------:R-:W3:Y:S01]  /*0060*/  S2R R8, SR_CTAID.X ;  /* 0x0000000000087919 */ /* 0x000ee20000002500 */
[----:B------:R-:W3:Y:S01]  /*0070*/  S2R R3, SR_TID.X ;  /* 0x0000000000037919 */ /* 0x000ee20000002100 */
[----:B0-----:R-:W-:-:S04]  /*0080*/  MOV R0, UR4 ;  /* 0x0000000400007c02 */ /* 0x001fc80008000f00 */
[----:B------:R-:W-:Y:S02]  /*0090*/  ISETP.GE.AND P0, PT, R0, 0x1, PT ;  /* 0x000000010000780c */ /* 0x000fe40003f06270 */
[----:B-1----:R-:W-:Y:S02]  /*00a0*/  LEA R5, R5, R7, 0x4 ;  /* 0x0000000705057211 */ /* 0x002fe400078e20ff */
[----:B---3--:R-:W-:-:S09]  /*00b0*/  LEA R2, R8, R3, 0x4 ;  /* 0x0000000308027211 */ /* 0x008fd200078e20ff */
[----:B--2---:R-:W-:Y:S05]  /*00c0*/  @!P0 BRA `(.L_x_0) ;  /* 0x0000000400348947 */ /* 0x004fea0003800000 */
[----:B------:R-:W0:Y:S01]  /*00d0*/  S2UR UR6, SR_CgaCtaId ;  /* 0x00000000000679c3 */ /* 0x000e220000008800 */
[----:B------:R-:W-:Y:S01]  /*00e0*/  UMOV UR4, 0x400 ;  /* 0x0000040000047882 */ /* 0x000fe20000000000 */
[----:B------:R-:W-:Y:S01]  /*00f0*/  IADD3 R4, PT, PT, R0, 0xf, RZ ;  /* 0x0000000f00047810 */ /* 0x000fe20007ffe0ff */
[----:B------:R-:W-:Y:S01]  /*0100*/  UIADD3 UR5, UPT, UPT, UR4, 0x400, URZ ;  /* 0x0000040004057890 */ /* 0x000fe2000fffe0ff */
[-C--:B------:R-:W-:Y:S01]  /*0110*/  IMAD R17, R7, R0.reuse, R3 ;  /* 0x0000000007117224 */ /* 0x080fe200078e0203 */
[----:B------:R-:W-:Y:S02]  /*0120*/  MOV R23, RZ ;  /* 0x000000ff00177202 */ /* 0x000fe40000000f00 */
[----:B------:R-:W-:Y:S01]  /*0130*/  SHF.R.U32.HI R19, RZ, 0x4, R4 ;  /* 0x00000004ff137819 */ /* 0x000fe20000011604 */
[----:B------:R-:W1:Y:S01]  /*0140*/  LDC R6, c[0x0][0x398] ;  /* 0x0000e600ff067b82 */ /* 0x000e620000000800 */
[----:B------:R-:W-:Y:S02]  /*0150*/  IMAD R17, R8, 0x10, R17 ;  /* 0x0000001008117824 */ /* 0x000fe400078e0211 */
[----:B------:R-:W-:Y:S01]  /*0160*/  IMAD R4, R5, R0, R3 ;  /* 0x0000000005047224 */ /* 0x000fe200078e0203 */
[----:B------:R-:W-:Y:S01]  /*0170*/  IADD3 R19, PT, PT, -R19, RZ, RZ ;  /* 0x000000ff13137210 */ /* 0x000fe20007ffe1ff */
[----:B0-----:R-:W-:-:S02]  /*0180*/  ULEA UR5, UR6, UR5, 0x18 ;  /* 0x0000000506057291 */ /* 0x001fc4000f8ec0ff */
[----:B------:R-:W-:-:S04]  /*0190*/  ULEA UR4, UR6, UR4, 0x18 ;  /* 0x0000000406047291 */ /* 0x000fc8000f8ec0ff */
[----:B------:R-:W-:Y:S02]  /*01a0*/  LEA R20, R3, UR5, 0x2 ;  /* 0x0000000503147c11 */ /* 0x000fe4000f8e10ff */
[----:B------:R-:W-:-:S03]  /*01b0*/  LEA R18, R7, UR4, 0x6 ;  /* 0x0000000407127c11 */ /* 0x000fc6000f8e30ff */
[----:B------:R-:W-:Y:S01]  /*01c0*/  IMAD R16, R7, 0x40, R20 ;  /* 0x0000004007107824 */ /* 0x000fe200078e0214 */
[----:B------:R-:W-:-:S07]  /*01d0*/  LEA R21, R3, R18, 0x2 ;  /* 0x0000001203157211 */ /* 0x000fce00078e10ff */
.L_x_1:
[----:B-1----:R-:W-:Y:S01]  /*01e0*/  MOV R0, R6 ;  /* 0x0000000600007202 */ /* 0x002fe20000000f00 */
[----:B------:R-:W-:Y:S01]  /*01f0*/  HFMA2 R22, -RZ, RZ, 0, 0 ;  /* 0x00000000ff167431 */ /* 0x000fe200000001ff */
[----:B------:R-:W-:Y:S02]  /*0200*/  MOV R27, RZ ;  /* 0x000000ff001b7202 */ /* 0x000fe40000000f00 */
[-C--:B------:R-:W-:Y:S02]  /*0210*/  ISETP.GE.AND P1, PT, R3, R0.reuse, PT ;  /* 0x000000000300720c */ /* 0x080fe40003f26270 */
[-C--:B------:R-:W-:Y:S02]  /*0220*/  ISETP.GE.U32.AND P0, PT, R2, R0.reuse, PT ;  /* 0x000000000200720c */ /* 0x080fe40003f06070 */
[-C--:B------:R-:W-:Y:S02]  /*0230*/  ISETP.GE.U32.OR P1, PT, R5, R0.reuse, P1 ;  /* 0x000000000500720c */ /* 0x080fe40000f26470 */
[----:B------:R-:W-:-:S11]  /*0240*/  ISETP.GE.OR P0, PT, R7, R0, P0 ;  /* 0x000000000700720c */ /* 0x000fd60000706670 */
[----:B------:R-:W0:Y:S08]  /*0250*/  @!P1 LDC.64 R10, c[0x0][0x388] ;  /* 0x0000e200ff0a9b82 */ /* 0x000e300000000a00 */
[----:B------:R-:W1:Y:S01]  /*0260*/  @!P0 LDC.64 R8, c[0x0][0x390] ;  /* 0x0000e400ff088b82 */ /* 0x000e620000000a00 */
[----:B0-----:R-:W-:-:S05]  /*0270*/  @!P1 IMAD.WIDE.U32 R10, R4, 0x4, R10 ;  /* 0x00000004040a9825 */ /* 0x001fca00078e000a */
[----:B------:R-:W2:Y:S01]  /*0280*/  @!P1 LDG.E R22, desc[UR8][R10.64] ;  /* 0x000000080a169981 */ /* 0x000ea2000c1e1900 */
[----:B-1----:R-:W-:-:S05]  /*0290*/  @!P0 IMAD.WIDE.U32 R8, R17, 0x4, R8 ;  /* 0x0000000411088825 */ /* 0x002fca00078e0008 */
[----:B------:R-:W3:Y:S01]  /*02a0*/  @!P0 LDG.E R27, desc[UR8][R8.64] ;  /* 0x00000008081b8981 */ /* 0x000ee2000c1e1900 */
[----:B------:R-:W-:-:S05]  /*02b0*/  VIADD R19, R19, 0x1 ;  /* 0x0000000113137836 */ /* 0x000fca0000000000 */
[----:B------:R-:W-:Y:S02]  /*02c0*/  ISETP.NE.AND P0, PT, R19, RZ, PT ;  /* 0x000000ff1300720c */ /* 0x000fe40003f05270 */
[----:B------:R-:W-:Y:S02]  /*02d0*/  IADD3 R3, PT, PT, R3, 0x10, RZ ;  /* 0x0000001003037810 */ /* 0x000fe40007ffe0ff */
[----:B------:R-:W-:Y:S02]  /*02e0*/  IADD3 R7, PT, PT, R7, 0x10, RZ ;  /* 0x0000001007077810 */ /* 0x000fe40007ffe0ff */
[----:B------:R-:W-:Y:S02]  /*02f0*/  IADD3 R4, PT, PT, R4, 0x10, RZ ;  /* 0x0000001004047810 */ /* 0x000fe40007ffe0ff */
[----:B------:R-:W-:Y:S01]  /*0300*/  LEA R17, R0, R17, 0x4 ;  /* 0x0000001100117211 */ /* 0x000fe200078e20ff */
[----:B--2---:R-:W-:Y:S04]  /*0310*/  STS [R21], R22 ;  /* 0x0000001615007388 */ /* 0x004fe80000000800 */
[----:B---3--:R-:W-:Y:S01]  /*0320*/  STS [R16], R27 ;  /* 0x0000001b10007388 */ /* 0x008fe20000000800 */
[----:B------:R-:W-:Y:S06]  /*0330*/  BAR.SYNC.DEFER_BLOCKING 0x0 ;  /* 0x0000000000007b1d */ /* 0x000fec0000010000 */
[----:B------:R-:W-:Y:S04]  /*0340*/  LDS R26, [R20] ;  /* 0x00000000141a7984 */ /* 0x000fe80000000800 */
[----:B------:R-:W0:Y:S04]  /*0350*/  LDS.128 R12, [R18] ;  /* 0x00000000120c7984 */ /* 0x000e280000000c00 */
[----:B------:R-:W1:Y:S04]  /*0360*/  LDS R29, [R20+0x40] ;  /* 0x00004000141d7984 */ /* 0x000e680000000800 */
[----:B------:R-:W2:Y:S04]  /*0370*/  LDS R25, [R20+0x80] ;  /* 0x0000800014197984 */ /* 0x000ea80000000800 */
[----:B------:R-:W3:Y:S04]  /*0380*/  LDS R24, [R20+0xc0] ;  /* 0x0000c00014187984 */ /* 0x000ee80000000800 */
[----:B------:R-:W-:Y:S04]  /*0390*/  LDS.128 R8, [R18+0x10] ;  /* 0x0000100012087984 */ /* 0x000fe80000000c00 */
[----:B------:R-:W-:Y:S04]  /*03a0*/  LDS R22, [R20+0x140] ;  /* 0x0001400014167984 */ /* 0x000fe80000000800 */
[----:B------:R-:W-:Y:S01]  /*03b0*/  LDS R27, [R20+0x200] ;  /* 0x00020000141b7984 */ /* 0x000fe20000000800 */
[----:B0-----:R-:W-:-:S03]  /*03c0*/  FFMA R12, R12, R26, R23 ;  /* 0x0000001a0c0c7223 */ /* 0x001fc60000000017 */
[----:B------:R-:W0:Y:S01]  /*03d0*/  LDS R23, [R20+0x100] ;  /* 0x0001000014177984 */ /* 0x000e220000000800 */
[----:B-1----:R-:W-:-:S03]  /*03e0*/  FFMA R12, R29, R13, R12 ;  /* 0x0000000d1d0c7223 */ /* 0x002fc6000000000c */
[----:B------:R-:W-:Y:S01]  /*03f0*/  LDS R26, [R20+0x1c0] ;  /* 0x0001c000141a7984 */ /* 0x000fe20000000800 */
[----:B--2---:R-:W-:-:S03]  /*0400*/  FFMA R13, R25, R14, R12 ;  /* 0x0000000e190d7223 */ /* 0x004fc6000000000c */
[----:B------:R-:W1:Y:S01]  /*0410*/  LDS R25, [R20+0x180] ;  /* 0x0001800014197984 */ /* 0x000e620000000800 */
[----:B---3--:R-:W-:-:S03]  /*0420*/  FFMA R13, R24, R15, R13 ;  /* 0x0000000f180d7223 */ /* 0x008fc6000000000d */
[----:B------:R-:W-:Y:S01]  /*0430*/  LDS R24, [R20+0x240] ;  /* 0x0002400014187984 */ /* 0x000fe20000000800 */
[----:B0-----:R-:W-:-:S03]  /*0440*/  FFMA R23, R8, R23, R13 ;  /* 0x0000001708177223 */ /* 0x001fc6000000000d */
[----:B------:R-:W0:Y:S01]  /*0450*/  LDS.128 R12, [R18+0x20] ;  /* 0x00002000120c7984 */ /* 0x000e220000000c00 */
[----:B------:R-:W-:-:S03]  /*0460*/  FFMA R22, R22, R9, R23 ;  /* 0x0000000916167223 */ /* 0x000fc60000000017 */
[----:B------:R-:W2:Y:S01]  /*0470*/  LDS R23, [R20+0x280] ;  /* 0x0002800014177984 */ /* 0x000ea20000000800 */
[----:B-1----:R-:W-:-:S03]  /*0480*/  FFMA R25, R25, R10, R22 ;  /* 0x0000000a19197223 */ /* 0x002fc60000000016 */
[----:B------:R-:W1:Y:S01]  /*0490*/  LDS R22, [R20+0x2c0] ;  /* 0x0002c00014167984 */ /* 0x000e620000000800 */
[----:B------:R-:W-:-:S03]  /*04a0*/  FFMA R11, R26, R11, R25 ;  /* 0x0000000b1a0b7223 */ /* 0x000fc60000000019 */
[----:B------:R-:W-:Y:S01]  /*04b0*/  LDS R25, [R20+0x300] ;  /* 0x0003000014197984 */ /* 0x000fe20000000800 */
[----:B0-----:R-:W-:-:S03]  /*04c0*/  FFMA R27, R12, R27, R11 ;  /* 0x0000001b0c1b7223 */ /* 0x001fc6000000000b */
[----:B------:R-:W0:Y:S01]  /*04d0*/  LDS.128 R8, [R18+0x30] ;  /* 0x0000300012087984 */ /* 0x000e220000000c00 */
[----:B------:R-:W-:-:S03]  /*04e0*/  FFMA R24, R24, R13, R27 ;  /* 0x0000000d18187223 */ /* 0x000fc6000000001b */
[----:B------:R-:W3:Y:S04]  /*04f0*/  LDS R27, [R20+0x340] ;  /* 0x00034000141b7984 */ /* 0x000ee80000000800 */
[----:B------:R-:W4:Y:S04]  /*0500*/  LDS R13, [R20+0x380] ;  /* 0x00038000140d7984 */ /* 0x000f280000000800 */
[----:B------:R-:W5:Y:S01]  /*0510*/  LDS R12, [R20+0x3c0] ;  /* 0x0003c000140c7984 */ /* 0x000f620000000800 */
[----:B--2---:R-:W-:-:S04]  /*0520*/  FFMA R23, R23, R14, R24 ;  /* 0x0000000e17177223 */ /* 0x004fc80000000018 */
[----:B-1----:R-:W-:-:S04]  /*0530*/  FFMA R15, R22, R15, R23 ;  /* 0x0000000f160f7223 */ /* 0x002fc80000000017 */
[----:B0-----:R-:W-:-:S04]  /*0540*/  FFMA R8, R8, R25, R15 ;  /* 0x0000001908087223 */ /* 0x001fc8000000000f */
[----:B---3--:R-:W-:-:S04]  /*0550*/  FFMA R8, R27, R9, R8 ;  /* 0x000000091b087223 */ /* 0x008fc80000000008 */
[----:B----4-:R-:W-:-:S04]  /*0560*/  FFMA R13, R13, R10, R8 ;  /* 0x0000000a0d0d7223 */ /* 0x010fc80000000008 */
[----:B-----5:R-:W-:Y:S01]  /*0570*/  FFMA R23, R12, R11, R13 ;  /* 0x0000000b0c177223 */ /* 0x020fe2000000000d */
[----:B------:R-:W-:Y:S06]  /*0580*/  BAR.SYNC.DEFER_BLOCKING 0x0 ;  /* 0x0000000000007b1d */ /* 0x000fec0000010000 */
[----:B------:R-:W-:Y:S05]  /*0590*/  @P0 BRA `(.L_x_1) ;  /* 0xfffffffc00100947 */ /* 0x000fea000383ffff */
.L_x_0:
[----:B------:R-:W-:-:S04]  /*05a0*/  VIMNMX R3, PT, PT, R5, R2, !PT ;  /* 0x0000000205037248 */ /* 0x000fc80007fe0100 */
[----:B------:R-:W-:-:S13]  /*05b0*/  ISETP.GE.AND P0, PT, R3, R0, PT ;  /* 0x000000000300720c */ /* 0x000fda0003f06270 */
[----:B------:R-:W-:Y:S05]  /*05c0*/  @P0 EXIT ;  /* 0x000000000000094d */ /* 0x000fea0003800000 */
[----:B------:R-:W0:Y:S01]  /*05d0*/  LDC.64 R6, c[0x0][0x380] ;  /* 0x0000e000ff067b82 */ /* 0x000e220000000a00 */
[----:B------:R-:W-:-:S04]  /*05e0*/  IMAD R3, R5, R0, R2 ;  /* 0x0000000005037224 */ /* 0x000fc800078e0202 */
[----:B0-----:R-:W-:-:S05]  /*05f0*/  IMAD.WIDE.U32 R2, R3, 0x4, R6 ;  /* 0x0000000403027825 */ /* 0x001fca00078e0006 */
[----:B------:R-:W-:Y:S01]  /*0600*/  STG.E desc[UR8][R2.64], R23 ;  /* 0x0000001702007986 */ /* 0x000fe2000c101908 */
[----:B------:R-:W-:Y:S05]  /*0610*/  EXIT ;  /* 0x000000000000794d */ /* 0x000fea0003800000 */
.L_x_2:
[----:B------:R-:W-:-:S00]  /*0620*/  BRA `(.L_x_2) ;  /* 0xfffffffc00fc7947 */ /* 0x000fc0000383ffff */
[----:B------:R-:W-:-:S00]  /*0630*/  NOP ;  /* 0x0000000000007918 */ /* 0x000fc00000000000 */
        /* <DEDUP_REMOVED lines=12> */
.L_x_8:


//--------------------- .text._Z15matrixMulGlobalPfS_S_i --------------------------
	.section	.text._Z15matrixMulGlobalPfS_S_i,"ax",@progbits
	.align	128
        .global         _Z15matrixMulGlobalPfS_S_i
        .type           _Z15matrixMulGlobalPfS_S_i,@function
        .size           _Z15matrixMulGlobalPfS_S_i,(.L_x_9 - _Z15matrixMulGlobalPfS_S_i)
        .other          _Z15matrixMulGlobalPfS_S_i,@"STO_CUDA_ENTRY STV_DEFAULT"
_Z15matrixMulGlobalPfS_S_i:
.text._Z15matrixMulGlobalPfS_S_i:
[----:B------:R-:W-:Y:S01]  /*0000*/  LDC R1, c[0x0][0x37c] ;  /* 0x0000df00ff017b82 */ /* 0x000fe20000000800 */
[----:B------:R-:W0:Y:S07]  /*0010*/  S2R R0, SR_TID.Y ;  /* 0x0000000000007919 */ /* 0x000e2e0000002200 */
[----:B------:R-:W0:Y:S01]  /*0020*/  S2UR UR4, SR_CTAID.Y ;  /* 0x00000000000479c3 */ /* 0x000e220000002600 */
[----:B------:R-:W1:Y:S01]  /*0030*/  LDCU UR20, c[0x0][0x398] ;  /* 0x00007300ff1477ac */ /* 0x000e620008000800 */
[----:B------:R-:W2:Y:S06]  /*0040*/  S2R R3, SR_TID.X ;  /* 0x0000000000037919 */ /* 0x000eac0000002100 */
[----:B------:R-:W0:Y:S08]  /*0050*/  LDC R13, c[0x0][0x364] ;  /* 0x0000d900ff0d7b82 */ /* 0x000e300000000800 */
[----:B------:R-:W2:Y:S08]  /*0060*/  S2UR UR5, SR_CTAID.X ;  /* 0x00000000000579c3 */ /* 0x000eb00000002500 */
[----:B------:R-:W2:Y:S01]  /*0070*/  LDC R2, c[0x0][0x360] ;  /* 0x0000d800ff027b82 */ /* 0x000ea20000000800 */
[----:B0-----:R-:W-:-:S02]  /*0080*/  IMAD R13, R13, UR4, R0 ;  /* 0x000000040d0d7c24 */ /* 0x001fc4000f8e0200 */
[----:B--2---:R-:W-:-:S05]  /*0090*/  IMAD R0, R2, UR5, R3 ;  /* 0x0000000502007c24 */ /* 0x004fca000f8e0203 */
[----:B------:R-:W-:-:S04]  /*00a0*/  VIMNMX R2, PT, PT, R13, R0, !PT ;  /* 0x000000000d027248 */ /* 0x000fc80007fe0100 */
[----:B-1----:R-:W-:-:S13]  /*00b0*/  ISETP.GE.AND P0, PT, R2, UR20, PT ;  /* 0x0000001402007c0c */ /* 0x002fda000bf06270 */
[----:B------:R-:W-:Y:S05]  /*00c0*/  @P0 EXIT ;  /* 0x000000000000094d */ /* 0x000fea0003800000 */
[----:B------:R-:W-:Y:S01]  /*00d0*/  UISETP.GE.U32.AND UP0, UPT, UR20, 0x8, UPT ;  /* 0x000000081400788c */ /* 0x000fe2000bf06070 */
[----:B------:R-:W-:Y:S02]  /*00e0*/  HFMA2 R12, -RZ, RZ, 0, 0 ;  /* 0x00000000ff0c7431 */ /* 0x000fe400000001ff */
[----:B------:R-:W-:Y:S01]  /*00f0*/  IMAD R13, R13, UR20, RZ ;  /* 0x000000140d0d7c24 */ /* 0x000fe2000f8e02ff */
[----:B------:R-:W-:Y:S01]  /*0100*/  UMOV UR4, URZ ;  /* 0x000000ff00047c82 */ /* 0x000fe20008000000 */
[----:B------:R-:W0:Y:S04]  /*0110*/  LDCU.64 UR18, c[0x0][0x358] ;  /* 0x00006b00ff1277ac */ /* 0x000e280008000a00 */
[----:B------:R-:W-:Y:S05]  /*0120*/  BRA.U !UP0, `(.L_x_3) ;  /* 0x0000000508007547 */ /* 0x000fea000b800000 */
[----:B------:R-:W1:Y:S01]  /*0130*/  LDC.64 R2, c[0x0][0x388] ;  /* 0x0000e200ff027b82 */ /* 0x000e620000000a00 */
[----:B------:R-:W2:Y:S01]  /*0140*/  LDCU.64 UR22, c[0x0][0x390] ;  /* 0x00007200ff1677ac */ /* 0x000ea20008000a00 */
[----:B------:R-:W-:Y:S02]  /*0150*/  MOV R12, RZ ;  /* 0x000000ff000c7202 */ /* 0x000fe40000000f00 */
[----:B------:R-:W-:Y:S01]  /*0160*/  MOV R14, R0 ;  /* 0x00000000000e7202 */ /* 0x000fe20000000f00 */
[----:B------:R-:W-:-:S04]  /*0170*/  ULOP3.LUT UR4, UR20, 0x7ffffff8, URZ, 0xc0, !UPT ;  /* 0x7ffffff814047892 */ /* 0x000fc8000f8ec0ff */
[----:B------:R-:W-:Y:S02]  /*0180*/  UIADD3 UR5, UPT, UPT, -UR4, URZ, URZ ;  /* 0x000000ff04057290 */ /* 0x000fe4000fffe1ff */
[----:B--2---:R-:W-:Y:S02]  /*0190*/  UIMAD.WIDE UR6, UR20, 0x8, UR22 ;  /* 0x00000008140678a5 */ /* 0x004fe4000f8e0216 */
[----:B------:R-:W-:Y:S02]  /*01a0*/  UIMAD.WIDE UR8, UR20, 0xc, UR22 ;  /* 0x0000000c140878a5 */ /* 0x000fe4000f8e0216 */
[----:B------:R-:W-:Y:S01]  /*01b0*/  UIMAD.WIDE UR10, UR20, 0x10, UR22 ;  /* 0x00000010140a78a5 */ /* 0x000fe2000f8e0216 */
[----:B-1----:R-:W-:Y:S01]  /*01c0*/  IMAD.WIDE.U32 R2, R13, 0x4, R2 ;  /* 0x000000040d027825 */ /* 0x002fe200078e0002 */
[----:B------:R-:W-:Y:S02]  /*01d0*/  UIMAD.WIDE UR12, UR20, 0x14, UR22 ;  /* 0x00000014140c78a5 */ /* 0x000fe4000f8e0216 */
[----:B------:R-:W-:Y:S01]  /*01e0*/  UIMAD.WIDE UR14, UR20, 0x18, UR22 ;  /* 0x00000018140e78a5 */ /* 0x000fe2000f8e0216 */
[----:B------:R-:W-:Y:S01]  /*01f0*/  IADD3 R2, P0, PT, R2, 0x10, RZ ;  /* 0x0000001002027810 */ /* 0x000fe20007f1e0ff */
[----:B------:R-:W-:-:S03]  /*0200*/  UIMAD.WIDE UR16, UR20, 0x1c, UR22 ;  /* 0x0000001c141078a5 */ /* 0x000fc6000f8e0216 */
[----:B------:R-:W-:-:S09]  /*0210*/  IADD3.X R3, PT, PT, RZ, R3, RZ, P0, !PT ;  /* 0x00000003ff037210 */ /* 0x000fd200007fe4ff */
.L_x_4:
[----:B------:R-:W-:Y:S01]  /*0220*/  UIMAD.WIDE UR24, UR20, 0x4, UR22 ;  /* 0x00000004141878a5 */ /* 0x000fe2000f8e0216 */
[----:B------:R-:W-:Y:S01]  /*0230*/  MOV R23, 0x4 ;  /* 0x0000000400177802 */ /* 0x000fe20000000f00 */
[----:B------:R-:W-:Y:S01]  /*0240*/  HFMA2 R25, -RZ, RZ, 0, 2.384185791015625e-07 ;  /* 0x00000004ff197431 */ /* 0x000fe200000001ff */
[----:B0-----:R-:W2:Y:S03]  /*0250*/  LDG.E R21, desc[UR18][R2.64+-0x10] ;  /* 0xfffff01202157981 */ /* 0x001ea6000c1e1900 */
[----:B------:R-:W-:Y:S01]  /*0260*/  IMAD.WIDE R22, R14, R23, UR22 ;  /* 0x000000160e167e25 */ /* 0x000fe2000f8e0217 */
[----:B------:R-:W-:Y:S01]  /*0270*/  MOV R8, UR24 ;  /* 0x0000001800087c02 */ /* 0x000fe20008000f00 */
[----:B------:R-:W3:Y:S01]  /*0280*/  LDG.E R19, desc[UR18][R2.64+-0xc] ;  /* 0xfffff41202137981 */ /* 0x000ee2000c1e1900 */
[----:B------:R-:W-:-:S03]  /*0290*/  MOV R9, UR25 ;  /* 0x0000001900097c02 */ /* 0x000fc60008000f00 */
[----:B------:R-:W2:Y:S01]  /*02a0*/  LDG.E R22, desc[UR18][R22.64] ;  /* 0x0000001216167981 */ /* 0x000ea2000c1e1900 */
[----:B------:R-:W-:Y:S02]  /*02b0*/  IMAD.MOV.U32 R11, RZ, RZ, 0x4 ;  /* 0x00000004ff0b7424 */ /* 0x000fe400078e00ff */
[----:B------:R-:W-:-:S04]  /*02c0*/  IMAD.WIDE R8, R14, 0x4, R8 ;  /* 0x000000040e087825 */ /* 0x000fc800078e0208 */
[----:B------:R-:W-:Y:S01]  /*02d0*/  HFMA2 R7, -RZ, RZ, 0, 2.384185791015625e-07 ;  /* 0x00000004ff077431 */ /* 0x000fe200000001ff */
[----:B------:R-:W-:Y:S01]  /*02e0*/  MOV R5, 0x4 ;  /* 0x0000000400057802 */ /* 0x000fe20000000f00 */
[----:B------:R-:W4:Y:S01]  /*02f0*/  LDG.E R17, desc[UR18][R2.64+-0x8] ;  /* 0xfffff81202117981 */ /* 0x000f22000c1e1900 */
[----:B------:R-:W-:-:S03]  /*0300*/  IMAD.WIDE R24, R14, R25, UR6 ;  /* 0x000000060e187e25 */ /* 0x000fc6000f8e0219 */
[----:B------:R0:W3:Y:S01]  /*0310*/  LDG.E R20, desc[UR18][R8.64] ;  /* 0x0000001208147981 */ /* 0x0000e2000c1e1900 */
[----:B------:R-:W-:-:S03]  /*0320*/  IMAD.WIDE R10, R14, R11, UR8 ;  /* 0x000000080e0a7e25 */ /* 0x000fc6000f8e020b */
[----:B------:R-:W4:Y:S01]  /*0330*/  LDG.E R18, desc[UR18][R24.64] ;  /* 0x0000001218127981 */ /* 0x000f22000c1e1900 */
[----:B------:R-:W-:-:S04]  /*0340*/  IMAD.WIDE R4, R14, R5, UR10 ;  /* 0x0000000a0e047e25 */ /* 0x000fc8000f8e0205 */
[----:B------:R-:W-:Y:S01]  /*0350*/  HFMA2 R27, -RZ, RZ, 0, 2.384185791015625e-07 ;  /* 0x00000004ff1b7431 */ /* 0x000fe200000001ff */
[----:B------:R1:W5:Y:S01]  /*0360*/  LDG.E R16, desc[UR18][R10.64] ;  /* 0x000000120a107981 */ /* 0x000362000c1e1900 */
[C---:B------:R-:W-:Y:S01]  /*0370*/  IMAD.WIDE R6, R14.reuse, R7, UR12 ;  /* 0x0000000c0e067e25 */ /* 0x040fe2000f8e0207 */
[----:B0-----:R-:W-:Y:S02]  /*0380*/  MOV R9, 0x4 ;  /* 0x0000000400097802 */ /* 0x001fe40000000f00 */
[----:B------:R-:W5:Y:S04]  /*0390*/  LDG.E R15, desc[UR18][R2.64+-0x4] ;  /* 0xfffffc12020f7981 */ /* 0x000f68000c1e1900 */
[----:B------:R0:W5:Y:S01]  /*03a0*/  LDG.E R4, desc[UR18][R4.64] ;  /* 0x0000001204047981 */ /* 0x000162000c1e1900 */
[----:B------:R-:W-:-:S03]  /*03b0*/  IMAD.WIDE R8, R14, R9, UR14 ;  /* 0x0000000e0e087e25 */ /* 0x000fc6000f8e0209 */
[----:B------:R-:W5:Y:S01]  /*03c0*/  LDG.E R23, desc[UR18][R2.64] ;  /* 0x0000001202177981 */ /* 0x000f62000c1e1900 */
[----:B-1----:R-:W-:-:S03]  /*03d0*/  IMAD.WIDE R10, R14, R27, UR16 ;  /* 0x000000100e0a7e25 */ /* 0x002fc6000f8e021b */
[----:B------:R-:W5:Y:S04]  /*03e0*/  LDG.E R7, desc[UR18][R6.64] ;  /* 0x0000001206077981 */ /* 0x000f68000c1e1900 */
[----:B------:R-:W5:Y:S04]  /*03f0*/  LDG.E R24, desc[UR18][R2.64+0x4] ;  /* 0x0000041202187981 */ /* 0x000f68000c1e1900 */
[----:B------:R-:W5:Y:S04]  /*0400*/  LDG.E R8, desc[UR18][R8.64] ;  /* 0x0000001208087981 */ /* 0x000f68000c1e1900 */
[----:B------:R-:W5:Y:S04]  /*0410*/  LDG.E R25, desc[UR18][R2.64+0x8] ;  /* 0x0000081202197981 */ /* 0x000f68000c1e1900 */
[----:B------:R-:W5:Y:S04]  /*0420*/  LDG.E R10, desc[UR18][R10.64] ;  /* 0x000000120a0a7981 */ /* 0x000f68000c1e1900 */
[----:B------:R1:W5:Y:S01]  /*0430*/  LDG.E R27, desc[UR18][R2.64+0xc] ;  /* 0x00000c12021b7981 */ /* 0x000362000c1e1900 */
[----:B------:R-:W-:-:S04]  /*0440*/  UIADD3 UR5, UPT, UPT, UR5, 0x8, URZ ;  /* 0x0000000805057890 */ /* 0x000fc8000fffe0ff */
[----:B------:R-:W-:Y:S01]  /*0450*/  UISETP.NE.AND UP0, UPT, UR5, URZ, UPT ;  /* 0x000000ff0500728c */ /* 0x000fe2000bf05270 */
[----:B0-----:R-:W-:Y:S02]  /*0460*/  MOV R5, UR20 ;  /* 0x0000001400057c02 */ /* 0x001fe40008000f00 */
[----:B-1----:R-:W-:-:S03]  /*0470*/  IADD3 R2, P0, PT, R2, 0x20, RZ ;  /* 0x0000002002027810 */ /* 0x002fc60007f1e0ff */
[----:B------:R-:W-:Y:S01]  /*0480*/  IMAD R14, R5, 0x8, R14 ;  /* 0x00000008050e7824 */ /* 0x000fe200078e020e */
[----:B------:R-:W-:Y:S01]  /*0490*/  IADD3.X R3, PT, PT, RZ, R3, RZ, P0, !PT ;  /* 0x00000003ff037210 */ /* 0x000fe200007fe4ff */
[----:B--2---:R-:W-:-:S04]  /*04a0*/  FFMA R22, R21, R22, R12 ;  /* 0x0000001615167223 */ /* 0x004fc8000000000c */
[----:B---3--:R-:W-:-:S04]  /*04b0*/  FFMA R20, R19, R20, R22 ;  /* 0x0000001413147223 */ /* 0x008fc80000000016 */
[----:B----4-:R-:W-:-:S04]  /*04c0*/  FFMA R18, R17, R18, R20 ;  /* 0x0000001211127223 */ /* 0x010fc80000000014 */
[----:B-----5:R-:W-:-:S04]  /*04d0*/  FFMA R16, R15, R16, R18 ;  /* 0x000000100f107223 */ /* 0x020fc80000000012 */
[----:B------:R-:W-:-:S04]  /*04e0*/  FFMA R23, R23, R4, R16 ;  /* 0x0000000417177223 */ /* 0x000fc80000000010 */
[----:B------:R-:W-:-:S04]  /*04f0*/  FFMA R24, R24, R7, R23 ;  /* 0x0000000718187223 */ /* 0x000fc80000000017 */
[----:B------:R-:W-:-:S04]  /*0500*/  FFMA R8, R25, R8, R24 ;  /* 0x0000000819087223 */ /* 0x000fc80000000018 */
[----:B------:R-:W-:Y:S01]  /*0510*/  FFMA R12, R27, R10, R8 ;  /* 0x0000000a1b0c7223 */ /* 0x000fe20000000008 */
[----:B------:R-:W-:Y:S06]  /*0520*/  BRA.U UP0, `(.L_x_4) ;  /* 0xfffffffd003c7547 */ /* 0x000fec000b83ffff */
.L_x_3:
[----:B------:R-:W-:-:S04]  /*0530*/  ULOP3.LUT UR6, UR20, 0x7, URZ, 0xc0, !UPT ;  /* 0x0000000714067892 */ /* 0x000fc8000f8ec0ff */
[----:B------:R-:W-:-:S09]  /*0540*/  UISETP.NE.AND UP0, UPT, UR6, URZ, UPT ;  /* 0x000000ff0600728c */ /* 0x000fd2000bf05270 */
[----:B------:R-:W-:Y:S05]  /*0550*/  BRA.U !UP0, `(.L_x_5) ;  /* 0x0000000508407547 */ /* 0x000fea000b800000 */
[----:B------:R-:W-:Y:S02]  /*0560*/  UISETP.GE.U32.AND UP0, UPT, UR6, 0x4, UPT ;  /* 0x000000040600788c */ /* 0x000fe4000bf06070 */
[----:B------:R-:W-:-:S04]  /*0570*/  ULOP3.LUT UR5, UR20, 0x3, URZ, 0xc0, !UPT ;  /* 0x0000000314057892 */ /* 0x000fc8000f8ec0ff */
[----:B------:R-:W-:-:S03]  /*0580*/  UISETP.NE.AND UP1, UPT, UR5, URZ, UPT ;  /* 0x000000ff0500728c */ /* 0x000fc6000bf25270 */
[----:B------:R-:W-:Y:S08]  /*0590*/  BRA.U !UP0, `(.L_x_6) ;  /* 0x00000001087c7547 */ /* 0x000ff0000b800000 */
[----:B------:R-:W1:Y:S01]  /*05a0*/  LDC.64 R6, c[0x0][0x390] ;  /* 0x0000e400ff067b82 */ /* 0x000e620000000a00 */
[----:B------:R-:W2:Y:S01]  /*05b0*/  LDCU.64 UR6, c[0x0][0x388] ;  /* 0x00007100ff0677ac */ /* 0x000ea20008000a00 */
[----:B------:R-:W-:Y:S02]  /*05c0*/  MOV R9, UR4 ;  /* 0x0000000400097c02 */ /* 0x000fe40008000f00 */
[C---:B------:R-:W-:Y:S02]  /*05d0*/  IADD3 R3, PT, PT, R13.reuse, UR4, RZ ;  /* 0x000000040d037c10 */ /* 0x040fe4000fffe0ff */
[----:B------:R-:W-:Y:S01]  /*05e0*/  IADD3 R10, P0, PT, R13, UR4, RZ ;  /* 0x000000040d0a7c10 */ /* 0x000fe2000ff1e0ff */
[----:B------:R-:W-:Y:S01]  /*05f0*/  IMAD R9, R9, UR20, R0 ;  /* 0x0000001409097c24 */ /* 0x000fe2000f8e0200 */
[----:B------:R-:W3:Y:S01]  /*0600*/  LDC.64 R4, c[0x0][0x388] ;  /* 0x0000e200ff047b82 */ /* 0x000ee20000000a00 */
[----:B------:R-:W-:Y:S02]  /*0610*/  MOV R11, UR20 ;  /* 0x00000014000b7c02 */ /* 0x000fe40008000f00 */
[----:B------:R-:W-:Y:S01]  /*0620*/  MOV R15, UR20 ;  /* 0x00000014000f7c02 */ /* 0x000fe20008000f00 */
[----:B-1----:R-:W-:Y:S01]  /*0630*/  IMAD.WIDE R6, R9, 0x4, R6 ;  /* 0x0000000409067825 */ /* 0x002fe200078e0206 */
[----:B------:R-:W-:-:S05]  /*0640*/  MOV R9, UR20 ;  /* 0x0000001400097c02 */ /* 0x000fca0008000f00 */
[----:B------:R-:W-:Y:S02]  /*0650*/  IMAD.WIDE R8, R9, 0x4, R6 ;  /* 0x0000000409087825 */ /* 0x000fe400078e0206 */
[----:B0-----:R-:W4:Y:S02]  /*0660*/  LDG.E R6, desc[UR18][R6.64] ;  /* 0x0000001206067981 */ /* 0x001f24000c1e1900 */
[----:B---3--:R-:W-:Y:S01]  /*0670*/  IMAD.WIDE.U32 R4, R3, 0x4, R4 ;  /* 0x0000000403047825 */ /* 0x008fe200078e0004 */
[----:B------:R-:W-:Y:S01]  /*0680*/  IADD3.X R3, PT, PT, RZ, RZ, RZ, P0, !PT ;  /* 0x000000ffff037210 */ /* 0x000fe200007fe4ff */
[----:B------:R-:W3:Y:S01]  /*0690*/  LDG.E R17, desc[UR18][R8.64] ;  /* 0x0000001208117981 */ /* 0x000ee2000c1e1900 */
[----:B--2---:R-:W-:-:S03]  /*06a0*/  LEA R2, P0, R10, UR6, 0x2 ;  /* 0x000000060a027c11 */ /* 0x004fc6000f8010ff */
[----:B------:R-:W4:Y:S01]  /*06b0*/  LDG.E R5, desc[UR18][R4.64] ;  /* 0x0000001204057981 */ /* 0x000f22000c1e1900 */
[----:B------:R-:W-:Y:S01]  /*06c0*/  LEA.HI.X R3, R10, UR7, R3, 0x2, P0 ;  /* 0x000000070a037c11 */ /* 0x000fe200080f1403 */
[----:B------:R-:W-:-:S04]  /*06d0*/  IMAD.WIDE R10, R11, 0x4, R8 ;  /* 0x000000040b0a7825 */ /* 0x000fc800078e0208 */
[----:B------:R-:W3:Y:S01]  /*06e0*/  LDG.E R16, desc[UR18][R2.64+0x4] ;  /* 0x0000041202107981 */ /* 0x000ee2000c1e1900 */
[----:B------:R-:W-:-:S03]  /*06f0*/  IMAD.WIDE R14, R15, 0x4, R10 ;  /* 0x000000040f0e7825 */ /* 0x000fc600078e020a */
[----:B------:R-:W2:Y:S04]  /*0700*/  LDG.E R19, desc[UR18][R10.64] ;  /* 0x000000120a137981 */ /* 0x000ea8000c1e1900 */
[----:B------:R-:W2:Y:S04]  /*0710*/  LDG.E R18, desc[UR18][R2.64+0x8] ;  /* 0x0000081202127981 */ /* 0x000ea8000c1e1900 */
[----:B------:R-:W5:Y:S04]  /*0720*/  LDG.E R20, desc[UR18][R2.64+0xc] ;  /* 0x00000c1202147981 */ /* 0x000f68000c1e1900 */
[----:B------:R-:W5:Y:S01]  /*0730*/  LDG.E R14, desc[UR18][R14.64] ;  /* 0x000000120e0e7981 */ /* 0x000f62000c1e1900 */
[----:B------:R-:W-:Y:S01]  /*0740*/  UIADD3 UR4, UPT, UPT, UR4, 0x4, URZ ;  /* 0x0000000404047890 */ /* 0x000fe2000fffe0ff */
[----:B----4-:R-:W-:-:S04]  /*0750*/  FFMA R5, R5, R6, R12 ;  /* 0x0000000605057223 */ /* 0x010fc8000000000c */
[----:B---3--:R-:W-:-:S04]  /*0760*/  FFMA R5, R16, R17, R5 ;  /* 0x0000001110057223 */ /* 0x008fc80000000005 */
[----:B--2---:R-:W-:-:S04]  /*0770*/  FFMA R5, R18, R19, R5 ;  /* 0x0000001312057223 */ /* 0x004fc80000000005 */
[----:B-----5:R-:W-:-:S07]  /*0780*/  FFMA R12, R20, R14, R5 ;  /* 0x0000000e140c7223 */ /* 0x020fce0000000005 */
.L_x_6:
[----:B------:R-:W-:Y:S05]  /*0790*/  BRA.U !UP1, `(.L_x_5) ;  /* 0x0000000109b07547 */ /* 0x000fea000b800000 */
[----:B------:R-:W-:Y:S01]  /*07a0*/  UISETP.NE.AND UP0, UPT, UR5, 0x1, UPT ;  /* 0x000000010500788c */ /* 0x000fe2000bf05270 */
[----:B------:R-:W-:Y:S01]  /*07b0*/  MOV R7, UR4 ;  /* 0x0000000400077c02 */ /* 0x000fe20008000f00 */
[----:B------:R-:W-:Y:S02]  /*07c0*/  ULOP3.LUT UR5, UR20, 0x1, URZ, 0xc0, !UPT ;  /* 0x0000000114057892 */ /* 0x000fe4000f8ec0ff */
[----:B------:R-:W-:Y:S02]  /*07d0*/  IMAD.U32 R15, RZ, RZ, UR20 ;  /* 0x00000014ff0f7e24 */ /* 0x000fe4000f8e00ff */
[----:B------:R-:W-:Y:S01]  /*07e0*/  UISETP.NE.U32.AND UP1, UPT, UR5, 0x1, UPT ;  /* 0x000000010500788c */ /* 0x000fe2000bf25070 */
[----:B------:R-:W-:-:S04]  /*07f0*/  PLOP3.LUT P1, PT, PT, PT, UP0, 0x80, 0x8 ;  /* 0x000000000008781c */ /* 0x000fc80003f2f008 */
[----:B------:R-:W1:Y:S01]  /*0800*/  @UP0 LDCU.64 UR6, c[0x0][0x388] ;  /* 0x00007100ff0607ac */ /* 0x000e620008000a00 */
[----:B------:R-:W-:Y:S01]  /*0810*/  PLOP3.LUT P0, PT, PT, PT, UP1, 0x80, 0x8 ;  /* 0x000000000008781c */ /* 0x000fe20003f0f018 */
[----:B------:R-:W2:Y:S01]  /*0820*/  @UP0 LDCU.64 UR8, c[0x0][0x390] ;  /* 0x00007200ff0807ac */ /* 0x000ea20008000a00 */
[----:B------:R-:W3:Y:S06]  /*0830*/  @UP0 LDCU.64 UR10, c[0x0][0x388] ;  /* 0x00007100ff0a07ac */ /* 0x000eec0008000a00 */
[C---:B------:R-:W-:Y:S01]  /*0840*/  @P1 VIADD R3, R13.reuse, UR4 ;  /* 0x000000040d031c36 */ /* 0x040fe20008000000 */
[----:B------:R-:W-:Y:S01]  /*0850*/  @P1 IADD3 R6, P2, PT, R13, UR4, RZ ;  /* 0x000000040d061c10 */ /* 0x000fe2000ff5e0ff */
[----:B------:R-:W4:Y:S01]  /*0860*/  @!UP1 LDCU.64 UR12, c[0x0][0x388] ;  /* 0x00007100ff0c97ac */ /* 0x000f220008000a00 */
[----:B------:R-:W-:Y:S01]  /*0870*/  @UP0 UIADD3 UR4, UPT, UPT, UR4, 0x2, URZ ;  /* 0x0000000204040890 */ /* 0x000fe2000fffe0ff */
[----:B-1----:R-:W-:-:S02]  /*0880*/  MOV R10, UR6 ;  /* 0x00000006000a7c02 */ /* 0x002fc40008000f00 */
[----:B------:R-:W-:Y:S01]  /*0890*/  MOV R11, UR7 ;  /* 0x00000007000b7c02 */ /* 0x000fe20008000f00 */
[----:B------:R-:W1:Y:S01]  /*08a0*/  @!UP1 LDCU.64 UR6, c[0x0][0x390] ;  /* 0x00007200ff0697ac */ /* 0x000e620008000a00 */
[----:B--2---:R-:W-:Y:S02]  /*08b0*/  MOV R4, UR8 ;  /* 0x0000000800047c02 */ /* 0x004fe40008000f00 */
[----:B------:R-:W-:Y:S01]  /*08c0*/  MOV R5, UR9 ;  /* 0x0000000900057c02 */ /* 0x000fe20008000f00 */
[----:B------:R-:W-:-:S04]  /*08d0*/  @P1 IMAD.WIDE.U32 R10, R3, 0x4, R10 ;  /* 0x00000004030a1825 */ /* 0x000fc800078e000a */
[----:B------:R-:W-:Y:S01]  /*08e0*/  @P1 IMAD R3, R7, UR20, R0 ;  /* 0x0000001407031c24 */ /* 0x000fe2000f8e0200 */
[----:B------:R-:W-:Y:S01]  /*08f0*/  @P1 IADD3.X R7, PT, PT, RZ, RZ, RZ, P2, !PT ;  /* 0x000000ffff071210 */ /* 0x000fe200017fe4ff */
[----:B0-----:R-:W2:Y:S01]  /*0900*/  @P1 LDG.E R11, desc[UR18][R10.64] ;  /* 0x000000120a0b1981 */ /* 0x001ea2000c1e1900 */
[C---:B---3--:R-:W-:Y:S01]  /*0910*/  @P1 LEA R2, P2, R6.reuse, UR10, 0x2 ;  /* 0x0000000a06021c11 */ /* 0x048fe2000f8410ff */
[----:B------:R-:W-:Y:S01]  /*0920*/  @P1 IMAD.WIDE R4, R3, 0x4, R4 ;  /* 0x0000000403041825 */ /* 0x000fe200078e0204 */
[----:B------:R-:W-:Y:S02]  /*0930*/  MOV R19, UR4 ;  /* 0x0000000400137c02 */ /* 0x000fe40008000f00 */
[----:B------:R-:W-:Y:S02]  /*0940*/  @P1 LEA.HI.X R3, R6, UR11, R7, 0x2, P2 ;  /* 0x0000000b06031c11 */ /* 0x000fe400090f1407 */
[----:B----4-:R-:W-:Y:S01]  /*0950*/  MOV R6, UR12 ;  /* 0x0000000c00067c02 */ /* 0x010fe20008000f00 */
[----:B------:R-:W-:Y:S01]  /*0960*/  @P1 IMAD.WIDE R14, R15, 0x4, R4 ;  /* 0x000000040f0e1825 */ /* 0x000fe200078e0204 */
[----:B------:R-:W-:Y:S01]  /*0970*/  MOV R7, UR13 ;  /* 0x0000000d00077c02 */ /* 0x000fe20008000f00 */
[----:B------:R-:W2:Y:S01]  /*0980*/  @P1 LDG.E R4, desc[UR18][R4.64] ;  /* 0x0000001204041981 */ /* 0x000ea2000c1e1900 */
[----:B------:R-:W-:Y:S01]  /*0990*/  @!P0 IADD3 R17, PT, PT, R13, UR4, RZ ;  /* 0x000000040d118c10 */ /* 0x000fe2000fffe0ff */
[----:B------:R-:W-:Y:S01]  /*09a0*/  @!P0 IMAD R19, R19, UR20, R0 ;  /* 0x0000001413138c24 */ /* 0x000fe2000f8e0200 */
[----:B-1----:R-:W-:Y:S01]  /*09b0*/  MOV R8, UR6 ;  /* 0x0000000600087c02 */ /* 0x002fe20008000f00 */
[----:B------:R-:W3:Y:S01]  /*09c0*/  @P1 LDG.E R14, desc[UR18][R14.64] ;  /* 0x000000120e0e1981 */ /* 0x000ee2000c1e1900 */
[----:B------:R-:W-:Y:S01]  /*09d0*/  MOV R9, UR7 ;  /* 0x0000000700097c02 */ /* 0x000fe20008000f00 */
[----:B------:R-:W-:-:S02]  /*09e0*/  @!P0 IMAD.WIDE.U32 R6, R17, 0x4, R6 ;  /* 0x0000000411068825 */ /* 0x000fc400078e0006 */
[----:B------:R-:W3:Y:S02]  /*09f0*/  @P1 LDG.E R2, desc[UR18][R2.64+0x4] ;  /* 0x0000041202021981 */ /* 0x000ee4000c1e1900 */
[----:B------:R-:W-:Y:S02]  /*0a00*/  @!P0 IMAD.WIDE R8, R19, 0x4, R8 ;  /* 0x0000000413088825 */ /* 0x000fe400078e0208 */
[----:B------:R-:W4:Y:S04]  /*0a10*/  @!P0 LDG.E R7, desc[UR18][R6.64] ;  /* 0x0000001206078981 */ /* 0x000f28000c1e1900 */
[----:B------:R-:W4:Y:S01]  /*0a20*/  @!P0 LDG.E R8, desc[UR18][R8.64] ;  /* 0x0000001208088981 */ /* 0x000f22000c1e1900 */
[----:B--2---:R-:W-:-:S04]  /*0a30*/  @P1 FFMA R11, R11, R4, R12 ;  /* 0x000000040b0b1223 */ /* 0x004fc8000000000c */
[----:B---3--:R-:W-:-:S04]  /*0a40*/  @P1 FFMA R12, R2, R14, R11 ;  /* 0x0000000e020c1223 */ /* 0x008fc8000000000b */
[----:B----4-:R-:W-:-:S07]  /*0a50*/  @!P0 FFMA R12, R7, R8, R12 ;  /* 0x00000008070c8223 */ /* 0x010fce000000000c */
.L_x_5:
[----:B------:R-:W1:Y:S01]  /*0a60*/  LDC.64 R2, c[0x0][0x380] ;  /* 0x0000e000ff027b82 */ /* 0x000e620000000a00 */
[----:B------:R-:W-:-:S05]  /*0a70*/  IADD3 R13, PT, PT, R0, R13, RZ ;  /* 0x0000000d000d7210 */ /* 0x000fca0007ffe0ff */
[----:B-1----:R-:W-:-:S05]  /*0a80*/  IMAD.WIDE R2, R13, 0x4, R2 ;  /* 0x000000040d027825 */ /* 0x002fca00078e0202 */
[----:B0-----:R-:W-:Y:S01]  /*0a90*/  STG.E desc[UR18][R2.64], R12 ;  /* 0x0000000c02007986 */ /* 0x001fe2000c101912 */
[----:B------:R-:W-:Y:S05]  /*0aa0*/  EXIT ;  /* 0x000000000000794d */ /* 0x000fea0003800000 */
.L_x_7:
        /* <DEDUP_REMOVED lines=13> */
.L_x_9:


//--------------------- .nv.shared._Z15matrixMulSharedPfS_S_i --------------------------
	.section	.nv.shared._Z15matrixMulSharedPfS_S_i,"aw",@nobits
	.sectionflags	@""
	.align	4
.nv.shared._Z15matrixMulSharedPfS_S_i:
	.zero		3072


//--------------------- .nv.shared.reserved.0     --------------------------
	.section	.nv.shared.reserved.0,"aw",@nobits
	.weak		__nv_reservedSMEM_offset_0_alias
	.size		__nv_reservedSMEM_offset_0_alias, 0, 64
	.other		__nv_reservedSMEM_offset_0_alias,@"STO_CUDA_RESERVED_SHARED STV_DEFAULT"
__nv_reservedSMEM_offset_0_alias:
	.zero		0
	.zero		64


//--------------------- .nv.constant0._Z15matrixMulSharedPfS_S_i --------------------------
	.section	.nv.constant0._Z15matrixMulSharedPfS_S_i,"a",@progbits
	.sectionflags	@""
	.align	4
.nv.constant0._Z15matrixMulSharedPfS_S_i:
	.zero		924


//--------------------- .nv.constant0._Z15matrixMulGlobalPfS_S_i --------------------------
	.section	.nv.constant0._Z15matrixMulGlobalPfS_S_i,"a",@progbits
	.sectionflags	@""
	.align	4
.nv.constant0._Z15matrixMulGlobalPfS_S_i:
	.zero		924


//--------------------- SYMBOLS --------------------------

	.type		.nv.reservedSmem.offset0,@object
	.size		.nv.reservedSmem.offset0,0x4
	.type		.nv.reservedSmem.cap,@object
	.size		.nv.reservedSmem.cap,0x4
